	.headerflags	@"EF_CUDA_TEXMODE_UNIFIED EF_CUDA_64BIT_ADDRESS EF_CUDA_ACCELERATORS EF_CUDA_SM90 EF_CUDA_VIRTUAL_SM(EF_CUDA_SM90)"
	.elftype	@"ET_EXEC"


//--------------------- .nv.info                  --------------------------
	.section	.nv.info,"",@"SHT_CUDA_INFO"
	.align	4


	//----- nvinfo : EIATTR_REGCOUNT
	.align		4
        /*0000*/ 	.byte	0x04, 0x2f
        /*0002*/ 	.short	(.L_3 - .L_2)
	.align		4
.L_2:
        /*0004*/ 	.word	index@(triton_per_fused_add_mean_pow_repeat_sqrt_sub_0)
        /*0008*/ 	.word	0x0000000d


	//----- nvinfo : EIATTR_MIN_STACK_SIZE
	.align		4
.L_3:
        /*000c*/ 	.byte	0x04, 0x12
        /*000e*/ 	.short	(.L_5 - .L_4)
	.align		4
.L_4:
        /*0010*/ 	.word	index@(triton_per_fused_add_mean_pow_repeat_sqrt_sub_0)
        /*0014*/ 	.word	0x00000000


	//----- nvinfo : EIATTR_FRAME_SIZE
	.align		4
.L_5:
        /*0018*/ 	.byte	0x04, 0x11
        /*001a*/ 	.short	(.L_7 - .L_6)
	.align		4
.L_6:
        /*001c*/ 	.word	index@(triton_per_fused_add_mean_pow_repeat_sqrt_sub_0)
        /*0020*/ 	.word	0x00000000


	//----- nvinfo : EIATTR_MIN_STACK_SIZE
	.align		4
.L_7:
        /*0024*/ 	.byte	0x04, 0x12
        /*0026*/ 	.short	(.L_9 - .L_8)
	.align		4
.L_8:
        /*0028*/ 	.word	index@(triton_per_fused_add_mean_pow_repeat_sqrt_sub_0)
        /*002c*/ 	.word	0x00000000
.L_9:


//--------------------- .nv.info.triton_per_fused_add_mean_pow_repeat_sqrt_sub_0 --------------------------
	.section	.nv.info.triton_per_fused_add_mean_pow_repeat_sqrt_sub_0,"",@"SHT_CUDA_INFO"
	.sectionflags	@""
	.align	4


	//----- nvinfo : EIATTR_CUDA_API_VERSION
	.align		4
        /*0000*/ 	.byte	0x04, 0x37
        /*0002*/ 	.short	(.L_11 - .L_10)
.L_10:
        /*0004*/ 	.word	0x0000007c


	//----- nvinfo : EIATTR_KPARAM_INFO
	.align		4
.L_11:
        /*0008*/ 	.byte	0x04, 0x17
        /*000a*/ 	.short	(.L_13 - .L_12)
.L_12:
        /*000c*/ 	.word	0x00000000
        /*0010*/ 	.short	0x0002
        /*0012*/ 	.short	0x0010
        /*0014*/ 	.byte	0x00, 0xf0, 0x11, 0x00


	//----- nvinfo : EIATTR_KPARAM_INFO
	.align		4
.L_13:
        /*0018*/ 	.byte	0x04, 0x17
        /*001a*/ 	.short	(.L_15 - .L_14)
.L_14:
        /*001c*/ 	.word	0x00000000
        /*0020*/ 	.short	0x0001
        /*0022*/ 	.short	0x0008
        /*0024*/ 	.byte	0x00, 0xf4, 0x21, 0x00


	//----- nvinfo : EIATTR_KPARAM_INFO
	.align		4
.L_15:
        /*0028*/ 	.byte	0x04, 0x17
        /*002a*/ 	.short	(.L_17 - .L_16)
.L_16:
        /*002c*/ 	.word	0x00000000
        /*0030*/ 	.short	0x0000
        /*0032*/ 	.short	0x0000
        /*0034*/ 	.byte	0x00, 0xf4, 0x21, 0x00


	//----- nvinfo : EIATTR_SPARSE_MMA_MASK
	.align		4
.L_17:
        /*0038*/ 	.byte	0x03, 0x50
        /*003a*/ 	.short	0x0000


	//----- nvinfo : EIATTR_MAXREG_COUNT
	.align		4
        /*003c*/ 	.byte	0x03, 0x1b
        /*003e*/ 	.short	0x00ff


	//----- nvinfo : EIATTR_COOP_GROUP_MASK_REGIDS
	.align		4
        /*0040*/ 	.byte	0x04, 0x29
        /*0042*/ 	.short	(.L_19 - .L_18)


	//   ....[0]....
.L_18:
        /*0044*/ 	.word	0xffffffff


	//   ....[1]....
        /*0048*/ 	.word	0xffffffff


	//   ....[2]....
        /*004c*/ 	.word	0xffffffff


	//   ....[3]....
        /*0050*/ 	.word	0xffffffff


	//   ....[4]....
        /*0054*/ 	.word	0xffffffff


	//   ....[5]....
        /*0058*/ 	.word	0xffffffff


	//----- nvinfo : EIATTR_COOP_GROUP_INSTR_OFFSETS
	.align		4
.L_19:
        /*005c*/ 	.byte	0x04, 0x28
        /*005e*/ 	.short	(.L_21 - .L_20)


	//   ....[0]....
.L_20:
        /*0060*/ 	.word	0x000001d0


	//   ....[1]....
        /*0064*/ 	.word	0x00000200


	//   ....[2]....
        /*0068*/ 	.word	0x00000230


	//   ....[3]....
        /*006c*/ 	.word	0x00000260


	//   ....[4]....
        /*0070*/ 	.word	0x00000290


	//   ....[5]....
        /*0074*/ 	.word	0x00000320


	//----- nvinfo : EIATTR_EXIT_INSTR_OFFSETS
	.align		4
.L_21:
        /*0078*/ 	.byte	0x04, 0x1c
        /*007a*/ 	.short	(.L_23 - .L_22)


	//   ....[0]....
.L_22:
        /*007c*/ 	.word	0x000003d0


	//----- nvinfo : EIATTR_REQNTID
	.align		4
.L_23:
        /*0080*/ 	.byte	0x04, 0x10
        /*0082*/ 	.short	(.L_25 - .L_24)
.L_24:
        /*0084*/ 	.word	0x00000040
        /*0088*/ 	.word	0x00000001
        /*008c*/ 	.word	0x00000001


	//----- nvinfo : EIATTR_CBANK_PARAM_SIZE
	.align		4
.L_25:
        /*0090*/ 	.byte	0x03, 0x19
        /*0092*/ 	.short	0x0014


	//----- nvinfo : EIATTR_PARAM_CBANK
	.align		4
        /*0094*/ 	.byte	0x04, 0x0a
        /*0096*/ 	.short	(.L_27 - .L_26)
	.align		4
.L_26:
        /*0098*/ 	.word	index@(.nv.constant0.triton_per_fused_add_mean_pow_repeat_sqrt_sub_0)
        /*009c*/ 	.short	0x0210
        /*009e*/ 	.short	0x0014


	//----- nvinfo : EIATTR_SW_WAR
	.align		4
.L_27:
        /*00a0*/ 	.byte	0x04, 0x36
        /*00a2*/ 	.short	(.L_29 - .L_28)
.L_28:
        /*00a4*/ 	.word	0x00000008
.L_29:


//--------------------- .nv.callgraph             --------------------------
	.section	.nv.callgraph,"",@"SHT_CUDA_CALLGRAPH"
	.align	4
	.sectionentsize	8
	.align		4
        /*0000*/ 	.word	0x00000000
	.align		4
        /*0004*/ 	.word	0xffffffff
	.align		4
        /*0008*/ 	.word	0x00000000
	.align		4
        /*000c*/ 	.word	0xfffffffe
	.align		4
        /*0010*/ 	.word	0x00000000
	.align		4
        /*0014*/ 	.word	0xfffffffd
	.align		4
        /*0018*/ 	.word	0x00000000
	.align		4
        /*001c*/ 	.word	0xfffffffc


//--------------------- .nv.constant4             --------------------------
	.section	.nv.constant4,"a",@progbits
	.align	8
	.align		8
.nv.constant4:
        /*0000*/ 	.dword	_$_str
	.align		8
        /*0008*/ 	.dword	_$_str_$_2


//--------------------- .text.triton_per_fused_add_mean_pow_repeat_sqrt_sub_0 --------------------------
	.section	.text.triton_per_fused_add_mean_pow_repeat_sqrt_sub_0,"ax",@progbits
	.sectionflags	@"SHF_BARRIERS=1"
	.align	128
        .global         triton_per_fused_add_mean_pow_repeat_sqrt_sub_0
        .type           triton_per_fused_add_mean_pow_repeat_sqrt_sub_0,@function
        .size           triton_per_fused_add_mean_pow_repeat_sqrt_sub_0,(.L_x_1 - triton_per_fused_add_mean_pow_repeat_sqrt_sub_0)
        .other          triton_per_fused_add_mean_pow_repeat_sqrt_sub_0,@"STO_CUDA_ENTRY STV_DEFAULT"
triton_per_fused_add_mean_pow_repeat_sqrt_sub_0:
.text.triton_per_fused_add_mean_pow_repeat_sqrt_sub_0:
[----:B------:R-:W-:Y:S01]  /*0000*/  LDC R1, c[0x0][0x28] ;  /* 0x00000a00ff017b82 */ /* 0x000fe20000000800 */
[----:B------:R-:W1:Y:S07]  /*0010*/  S2R R0, SR_TID.X ;  /* 0x0000000000007919 */ /* 0x000e6e0000002100 */
[----:B------:R-:W2:Y:S01]  /*0020*/  LDC.64 R4, c[0x0][0x210] ;  /* 0x00008400ff047b82 */ /* 0x000ea20000000a00 */
[----:B------:R-:W-:Y:S01]  /*0030*/  ULDC.64 UR6, c[0x0][0x208] ;  /* 0x0000820000067ab9 */ /* 0x000fe20000000a00 */
[----:B-1----:R-:W-:-:S05]  /*0040*/  LOP3.LUT R3, R0, 0x3f, RZ, 0xc0, !PT ;  /* 0x0000003f00037812 */ /* 0x002fca00078ec0ff */
[----:B--2---:R-:W-:-:S05]  /*0050*/  IMAD.WIDE.U32 R4, R3, 0x4, R4 ;  /* 0x0000000403047825 */ /* 0x004fca00078e0004 */
[----:B------:R-:W2:Y:S04]  /*0060*/  LDG.E R3, desc[UR6][R4.64] ;  /* 0x0000000604037981 */ /* 0x000ea8000c1e1900 */
[----:B------:R-:W2:Y:S04]  /*0070*/  LDG.E R6, desc[UR6][R4.64+0x100] ;  /* 0x0001000604067981 */ /* 0x000ea8000c1e1900 */
[----:B------:R-:W3:Y:S04]  /*0080*/  LDG.E R7, desc[UR6][R4.64+0x200] ;  /* 0x0002000604077981 */ /* 0x000ee8000c1e1900 */
[----:B------:R-:W4:Y:S01]  /*0090*/  LDG.E R8, desc[UR6][R4.64+0x300] ;  /* 0x0003000604087981 */ /* 0x000f22000c1e1900 */
[----:B------:R-:W1:Y:S01]  /*00a0*/  S2UR UR5, SR_CgaCtaId ;  /* 0x00000000000579c3 */ /* 0x000e620000008800 */
[C---:B------:R-:W-:Y:S01]  /*00b0*/  LOP3.LUT P0, RZ, R0.reuse, 0x1f, RZ, 0xc0, !PT ;  /* 0x0000001f00ff7812 */ /* 0x040fe2000780c0ff */
[----:B------:R-:W-:Y:S01]  /*00c0*/  UMOV UR4, 0x400 ;  /* 0x0000040000047882 */ /* 0x000fe20000000000 */
[----:B------:R-:W-:Y:S01]  /*00d0*/  ISETP.GE.AND P1, PT, R0, 0x2, PT ;  /* 0x000000020000780c */ /* 0x000fe20003f26270 */
[----:B-1----:R-:W-:Y:S01]  /*00e0*/  UPRMT UR4, UR5, 0x654, UR4 ;  /* 0x0000065405047896 */ /* 0x002fe20008000004 */
[----:B--2---:R-:W-:-:S04]  /*00f0*/  FADD R10, R3, R6 ;  /* 0x00000006030a7221 */ /* 0x004fc80000000000 */
[----:B---3--:R-:W-:-:S04]  /*0100*/  FADD R9, R7, R10 ;  /* 0x0000000a07097221 */ /* 0x008fc80000000000 */
[----:B----4-:R-:W-:-:S04]  /*0110*/  FADD R9, R8, R9 ;  /* 0x0000000908097221 */ /* 0x010fc80000000000 */
[C---:B------:R-:W-:Y:S01]  /*0120*/  FFMA R6, R9.reuse, -0.25, R6 ;  /* 0xbe80000009067823 */ /* 0x040fe20000000006 */
[C---:B------:R-:W-:Y:S01]  /*0130*/  FFMA R3, R9.reuse, -0.25, R3 ;  /* 0xbe80000009037823 */ /* 0x040fe20000000003 */
[C---:B------:R-:W-:Y:S01]  /*0140*/  FFMA R7, R9.reuse, -0.25, R7 ;  /* 0xbe80000009077823 */ /* 0x040fe20000000007 */
[----:B------:R-:W-:Y:S01]  /*0150*/  FFMA R9, R9, -0.25, R8 ;  /* 0xbe80000009097823 */ /* 0x000fe20000000008 */
[----:B------:R-:W-:-:S04]  /*0160*/  FMUL R6, R6, R6 ;  /* 0x0000000606067220 */ /* 0x000fc80000400000 */
[----:B------:R-:W-:Y:S01]  /*0170*/  FFMA R6, R3, R3, R6 ;  /* 0x0000000303067223 */ /* 0x000fe20000000006 */
[----:B------:R-:W-:-:S03]  /*0180*/  HFMA2.MMA R3, -RZ, RZ, 1.625, 0 ;  /* 0x3e800000ff037435 */ /* 0x000fc600000001ff */
[----:B------:R-:W-:-:S04]  /*0190*/  FFMA R6, R7, R7, R6 ;  /* 0x0000000707067223 */ /* 0x000fc80000000006 */
[----:B------:R-:W-:-:S04]  /*01a0*/  FFMA R6, R9, R9, R6 ;  /* 0x0000000909067223 */ /* 0x000fc80000000006 */
[----:B------:R-:W-:-:S06]  /*01b0*/  FFMA R6, R6, R3, 9.9999999392252902908e-09 ;  /* 0x322bcc7706067423 */ /* 0x000fcc0000000003 */
[----:B------:R-:W1:Y:S02]  /*01c0*/  MUFU.SQRT R6, R6 ;  /* 0x0000000600067308 */ /* 0x000e640000002000 */
[----:B-1----:R-:W1:Y:S02]  /*01d0*/  SHFL.BFLY PT, R3, R6, 0x10, 0x1f ;  /* 0x0e001f0006037f89 */ /* 0x002e6400000e0000 */
[----:B-1----:R-:W-:Y:S01]  /*01e0*/  FADD R3, R6, R3 ;  /* 0x0000000306037221 */ /* 0x002fe20000000000 */
[----:B------:R-:W-:-:S04]  /*01f0*/  LEA R6, R0, UR4, 0x2 ;  /* 0x0000000400067c11 */ /* 0x000fc8000f8e10ff */
[----:B------:R-:W1:Y:S02]  /*0200*/  SHFL.BFLY PT, R4, R3, 0x8, 0x1f ;  /* 0x0d001f0003047f89 */ /* 0x000e6400000e0000 */
[----:B-1----:R-:W-:Y:S01]  /*0210*/  FADD R4, R3, R4 ;  /* 0x0000000403047221 */ /* 0x002fe20000000000 */
[----:B------:R-:W-:-:S04]  /*0220*/  SHF.R.U32.HI R3, RZ, 0x3, R0 ;  /* 0x00000003ff037819 */ /* 0x000fc80000011600 */
[----:B------:R-:W1:Y:S02]  /*0230*/  SHFL.BFLY PT, R5, R4, 0x4, 0x1f ;  /* 0x0c801f0004057f89 */ /* 0x000e6400000e0000 */
[----:B-1----:R-:W-:Y:S01]  /*0240*/  FADD R5, R4, R5 ;  /* 0x0000000504057221 */ /* 0x002fe20000000000 */
[----:B------:R-:W-:-:S04]  /*0250*/  LOP3.LUT R4, R3, 0x4, RZ, 0xc0, !PT ;  /* 0x0000000403047812 */ /* 0x000fc800078ec0ff */
[----:B------:R-:W1:Y:S02]  /*0260*/  SHFL.BFLY PT, R8, R5, 0x2, 0x1f ;  /* 0x0c401f0005087f89 */ /* 0x000e6400000e0000 */
[----:B-1----:R-:W-:Y:S01]  /*0270*/  FADD R8, R5, R8 ;  /* 0x0000000805087221 */ /* 0x002fe20000000000 */
[----:B------:R-:W-:-:S04]  /*0280*/  LOP3.LUT R5, R0, 0x1, RZ, 0xc0, !PT ;  /* 0x0000000100057812 */ /* 0x000fc800078ec0ff */
[----:B------:R-:W1:Y:S02]  /*0290*/  SHFL.BFLY PT, R7, R8, 0x1, 0x1f ;  /* 0x0c201f0008077f89 */ /* 0x000e6400000e0000 */
[----:B-1----:R-:W-:-:S05]  /*02a0*/  FADD R7, R8, R7 ;  /* 0x0000000708077221 */ /* 0x002fca0000000000 */
[----:B------:R1:W-:Y:S01]  /*02b0*/  @!P0 STS [R4+UR4], R7 ;  /* 0x0000000704008988 */ /* 0x0003e20008000804 */
[----:B------:R-:W-:Y:S01]  /*02c0*/  BAR.SYNC.DEFER_BLOCKING 0x0 ;  /* 0x0000000000007b1d */ /* 0x000fe20000010000 */
[----:B------:R-:W-:-:S04]  /*02d0*/  ISETP.NE.U32.AND P0, PT, R5, 0x1, PT ;  /* 0x000000010500780c */ /* 0x000fc80003f05070 */
[----:B------:R-:W-:-:S03]  /*02e0*/  ISETP.LT.AND P0, PT, R0, 0x2, P0 ;  /* 0x000000020000780c */ /* 0x000fc60000701270 */
[----:B-1----:R-:W1:Y:S01]  /*02f0*/  LDC.64 R4, c[0x0][0x218] ;  /* 0x00008600ff047b82 */ /* 0x002e620000000a00 */
[----:B------:R-:W-:Y:S01]  /*0300*/  SHF.R.U32.HI R7, RZ, 0x4, R0 ;  /* 0x00000004ff077819 */ /* 0x000fe20000011600 */
[----:B------:R-:W2:Y:S04]  /*0310*/  @!P1 LDS R2, [R6] ;  /* 0x0000000006029984 */ /* 0x000ea80000000800 */
[----:B--2---:R-:W2:Y:S02]  /*0320*/  SHFL.BFLY PT, R3, R2, 0x1, 0x1f ;  /* 0x0c201f0002037f89 */ /* 0x004ea400000e0000 */
[----:B--2---:R-:W-:Y:S01]  /*0330*/  FADD R9, R2, R3 ;  /* 0x0000000302097221 */ /* 0x004fe20000000000 */
[----:B------:R-:W-:Y:S02]  /*0340*/  LOP3.LUT R3, R0, 0xf, RZ, 0xc0, !PT ;  /* 0x0000000f00037812 */ /* 0x000fe400078ec0ff */
[----:B------:R-:W-:-:S02]  /*0350*/  SGXT.U32 R0, R7, 0x2 ;  /* 0x000000020700781a */ /* 0x000fc40000000000 */
[----:B------:R-:W-:Y:S03]  /*0360*/  @P0 STS [R6], R9 ;  /* 0x0000000906000388 */ /* 0x000fe60000000800 */
[----:B------:R-:W-:Y:S01]  /*0370*/  IMAD R3, R0, 0x50, R3 ;  /* 0x0000005000037824 */ /* 0x000fe200078e0203 */
[----:B------:R-:W-:Y:S03]  /*0380*/  BAR.SYNC.DEFER_BLOCKING 0x0 ;  /* 0x0000000000007b1d */ /* 0x000fe60000010000 */
[----:B-1----:R-:W-:-:S03]  /*0390*/  IMAD.WIDE.U32 R2, R3, 0x4, R4 ;  /* 0x0000000403027825 */ /* 0x002fc600078e0004 */
[----:B------:R-:W1:Y:S02]  /*03a0*/  LDS R8, [UR4] ;  /* 0x00000004ff087984 */ /* 0x000e640008000800 */
[----:B-1----:R-:W-:-:S05]  /*03b0*/  FMUL R5, R8, 0.015625 ;  /* 0x3c80000008057820 */ /* 0x002fca0000400000 */
[----:B------:R-:W-:Y:S01]  /*03c0*/  STG.E desc[UR6][R2.64], R5 ;  /* 0x0000000502007986 */ /* 0x000fe2000c101906 */
[----:B------:R-:W-:Y:S05]  /*03d0*/  EXIT ;  /* 0x000000000000794d */ /* 0x000fea0003800000 */
.L_x_0:
[----:B------:R-:W-:-:S00]  /*03e0*/  BRA `(.L_x_0) ;  /* 0xfffffffc00fc7947 */ /* 0x000fc0000383ffff */
[----:B------:R-:W-:-:S00]  /*03f0*/  NOP ;  /* 0x0000000000007918 */ /* 0x000fc00000000000 */
        /* <DEDUP_REMOVED lines=8> */
.L_x_1:


//--------------------- .nv.global.init           --------------------------
	.section	.nv.global.init,"aw",@progbits
.nv.global.init:
	.type		_$_str,@object
	.size		_$_str,(_$_str_$_2 - _$_str)
_$_str:
        /*0000*/ 	.byte	0x5f, 0x5f, 0x43, 0x55, 0x44, 0x41, 0x5f, 0x46, 0x54, 0x5a, 0x00
	.type		_$_str_$_2,@object
	.size		_$_str_$_2,(.L_1 - _$_str_$_2)
_$_str_$_2:
        /*000b*/ 	.byte	0x5f, 0x5f, 0x43, 0x55, 0x44, 0x41, 0x5f, 0x50, 0x52, 0x45, 0x43, 0x5f, 0x53, 0x51, 0x52, 0x54
        /*001b*/ 	.byte	0x00
.L_1:


//--------------------- .nv.shared.triton_per_fused_add_mean_pow_repeat_sqrt_sub_0 --------------------------
	.section	.nv.shared.triton_per_fused_add_mean_pow_repeat_sqrt_sub_0,"aw",@nobits
	.sectionflags	@""
	.align	16
	.zero		1024


//--------------------- .nv.constant0.triton_per_fused_add_mean_pow_repeat_sqrt_sub_0 --------------------------
	.section	.nv.constant0.triton_per_fused_add_mean_pow_repeat_sqrt_sub_0,"a",@progbits
	.sectionflags	@""
	.align	4
.nv.constant0.triton_per_fused_add_mean_pow_repeat_sqrt_sub_0:
	.zero		548
